//
// Generated by NVIDIA NVVM Compiler
//
// Compiler Build ID: CL-36424714
// Cuda compilation tools, release 13.0, V13.0.88
// Based on NVVM 20.0.0
//

.version 9.0
.target sm_100
.address_size 64

	// .globl	_Z17kernel_reduce_minILj512EEvPfS0_j
.extern .shared .align 16 .b8 sdata_min[];

.visible .entry _Z17kernel_reduce_minILj512EEvPfS0_j(
	.param .u64 .ptr .align 1 _Z17kernel_reduce_minILj512EEvPfS0_j_param_0,
	.param .u64 .ptr .align 1 _Z17kernel_reduce_minILj512EEvPfS0_j_param_1,
	.param .u32 _Z17kernel_reduce_minILj512EEvPfS0_j_param_2
)
{
	.reg .pred 	%p<9>;
	.reg .b32 	%r<16>;
	.reg .b32 	%f<38>;
	.reg .b64 	%rd<11>;

	ld.param.u64 	%rd3, [_Z17kernel_reduce_minILj512EEvPfS0_j_param_0];
	ld.param.u64 	%rd2, [_Z17kernel_reduce_minILj512EEvPfS0_j_param_1];
	ld.param.u32 	%r9, [_Z17kernel_reduce_minILj512EEvPfS0_j_param_2];
	cvta.to.global.u64 	%rd1, %rd3;
	mov.u32 	%r1, %tid.x;
	mov.u32 	%r2, %ctaid.x;
	shl.b32 	%r10, %r2, 10;
	or.b32  	%r15, %r10, %r1;
	shl.b32 	%r11, %r1, 2;
	mov.u32 	%r12, sdata_min;
	add.s32 	%r4, %r12, %r11;
	mov.b32 	%r13, 2139095040;
	st.shared.u32 	[%r4], %r13;
	setp.ge.u32 	%p1, %r15, %r9;
	@%p1 bra 	$L__BB0_6;
	mov.u32 	%r14, %nctaid.x;
	shl.b32 	%r5, %r14, 10;
	mov.f32 	%f36, 0f7F800000;
$L__BB0_2:
	mul.wide.u32 	%rd4, %r15, 4;
	add.s64 	%rd5, %rd1, %rd4;
	ld.global.f32 	%f37, [%rd5];
	add.s32 	%r7, %r15, 512;
	setp.ge.u32 	%p2, %r7, %r9;
	@%p2 bra 	$L__BB0_4;
	mul.wide.u32 	%rd6, %r7, 4;
	add.s64 	%rd7, %rd1, %rd6;
	ld.global.f32 	%f7, [%rd7];
	min.f32 	%f37, %f37, %f7;
$L__BB0_4:
	min.f32 	%f36, %f36, %f37;
	add.s32 	%r15, %r15, %r5;
	setp.lt.u32 	%p3, %r15, %r9;
	@%p3 bra 	$L__BB0_2;
	st.shared.f32 	[%r4], %f36;
$L__BB0_6:
	bar.sync 	0;
	setp.gt.u32 	%p4, %r1, 255;
	@%p4 bra 	$L__BB0_8;
	ld.shared.f32 	%f8, [%r4];
	ld.shared.f32 	%f9, [%r4+1024];
	min.f32 	%f10, %f8, %f9;
	st.shared.f32 	[%r4], %f10;
$L__BB0_8:
	bar.sync 	0;
	setp.gt.u32 	%p5, %r1, 127;
	@%p5 bra 	$L__BB0_10;
	ld.shared.f32 	%f11, [%r4];
	ld.shared.f32 	%f12, [%r4+512];
	min.f32 	%f13, %f11, %f12;
	st.shared.f32 	[%r4], %f13;
$L__BB0_10:
	bar.sync 	0;
	setp.gt.u32 	%p6, %r1, 63;
	@%p6 bra 	$L__BB0_12;
	ld.shared.f32 	%f14, [%r4];
	ld.shared.f32 	%f15, [%r4+256];
	min.f32 	%f16, %f14, %f15;
	st.shared.f32 	[%r4], %f16;
$L__BB0_12:
	bar.sync 	0;
	setp.gt.u32 	%p7, %r1, 31;
	@%p7 bra 	$L__BB0_15;
	ld.volatile.shared.f32 	%f17, [%r4];
	ld.volatile.shared.f32 	%f18, [%r4+128];
	min.f32 	%f19, %f17, %f18;
	st.volatile.shared.f32 	[%r4], %f19;
	ld.volatile.shared.f32 	%f20, [%r4];
	ld.volatile.shared.f32 	%f21, [%r4+64];
	min.f32 	%f22, %f20, %f21;
	st.volatile.shared.f32 	[%r4], %f22;
	ld.volatile.shared.f32 	%f23, [%r4];
	ld.volatile.shared.f32 	%f24, [%r4+32];
	min.f32 	%f25, %f23, %f24;
	st.volatile.shared.f32 	[%r4], %f25;
	ld.volatile.shared.f32 	%f26, [%r4];
	ld.volatile.shared.f32 	%f27, [%r4+16];
	min.f32 	%f28, %f26, %f27;
	st.volatile.shared.f32 	[%r4], %f28;
	ld.volatile.shared.f32 	%f29, [%r4];
	ld.volatile.shared.f32 	%f30, [%r4+8];
	min.f32 	%f31, %f29, %f30;
	st.volatile.shared.f32 	[%r4], %f31;
	ld.volatile.shared.f32 	%f32, [%r4];
	ld.volatile.shared.f32 	%f33, [%r4+4];
	min.f32 	%f34, %f32, %f33;
	st.volatile.shared.f32 	[%r4], %f34;
	setp.ne.s32 	%p8, %r1, 0;
	@%p8 bra 	$L__BB0_15;
	ld.shared.f32 	%f35, [sdata_min];
	cvta.to.global.u64 	%rd8, %rd2;
	mul.wide.u32 	%rd9, %r2, 4;
	add.s64 	%rd10, %rd8, %rd9;
	st.global.f32 	[%rd10], %f35;
$L__BB0_15:
	ret;

}


// ===== COMPILED SASS (sm_100) =====

	.target	sm_100

	.elftype	@"ET_EXEC"


//--------------------- .note.nv.tkinfo           --------------------------
	.section	.note.nv.tkinfo,"",@"SHT_NOTE"
	.sectionflags	@"SHF_NOTE_NV_TKINFO"
	.tkinfo
        /*0018*/ 	.word	0x00000002
        /*0030*/ 	.string	""
        /*0030*/ 	.string	"ptxas"
        /*0030*/ 	.string	"Cuda compilation tools, release 13.0, V13.0.88"
        /*0030*/ 	.string	"Build cuda_13.0.r13.0/compiler.36424714_0"
        /*0030*/ 	.string	"-arch sm_100 -m 64 "



//--------------------- .note.nv.cuinfo           --------------------------
	.section	.note.nv.cuinfo,"",@"SHT_NOTE"
	.sectionflags	@"SHF_NOTE_NV_CUINFO"
        /*0018*/ 	.short	0x0002
        /*001a*/ 	.short	0x0064
        /*001c*/ 	.short	0x0082
	.zero		2


//--------------------- .nv.info                  --------------------------
	.section	.nv.info,"",@"SHT_CUDA_INFO"
	.align	4


	//----- nvinfo : EIATTR_REGCOUNT
	.align		4
        /*0000*/ 	.byte	0x04, 0x2f
        /*0002*/ 	.short	(.L_1 - .L_0)
	.align		4
.L_0:
        /*0004*/ 	.word	index@(_Z17kernel_reduce_minILj512EEvPfS0_j)
        /*0008*/ 	.word	0x00000010


	//----- nvinfo : EIATTR_FRAME_SIZE
	.align		4
.L_1:
        /*000c*/ 	.byte	0x04, 0x11
        /*000e*/ 	.short	(.L_3 - .L_2)
	.align		4
.L_2:
        /*0010*/ 	.word	index@(_Z17kernel_reduce_minILj512EEvPfS0_j)
        /*0014*/ 	.word	0x00000000


	//----- nvinfo : EIATTR_MIN_STACK_SIZE
	.align		4
.L_3:
        /*0018*/ 	.byte	0x04, 0x12
        /*001a*/ 	.short	(.L_5 - .L_4)
	.align		4
.L_4:
        /*001c*/ 	.word	index@(_Z17kernel_reduce_minILj512EEvPfS0_j)
        /*0020*/ 	.word	0x00000000
.L_5:


//--------------------- .nv.compat                --------------------------
	.section	.nv.compat,"",@"SHT_CUDA_COMPAT_INFO"
	.align	4
        /*0000*/ 	.byte	0x02, 0x09, 0x00, 0x00, 0x02, 0x02, 0x01, 0x00, 0x02, 0x05, 0x05, 0x00, 0x03, 0x07, 0x01, 0x01
        /*0010*/ 	.byte	0x02, 0x03, 0x00, 0x00, 0x02, 0x06, 0x01, 0x00, 0x04, 0x0b, 0x08, 0x00, 0x09, 0x00, 0x00, 0x00
        /*0020*/ 	.byte	0x00, 0x00, 0x00, 0x00


//--------------------- .nv.info._Z17kernel_reduce_minILj512EEvPfS0_j --------------------------
	.section	.nv.info._Z17kernel_reduce_minILj512EEvPfS0_j,"",@"SHT_CUDA_INFO"
	.sectionflags	@""
	.align	4


	//----- nvinfo : EIATTR_CUDA_API_VERSION
	.align		4
        /*0000*/ 	.byte	0x04, 0x37
        /*0002*/ 	.short	(.L_7 - .L_6)
.L_6:
        /*0004*/ 	.word	0x00000082


	//----- nvinfo : EIATTR_KPARAM_INFO
	.align		4
.L_7:
        /*0008*/ 	.byte	0x04, 0x17
        /*000a*/ 	.short	(.L_9 - .L_8)
.L_8:
        /*000c*/ 	.word	0x00000000
        /*0010*/ 	.short	0x0002
        /*0012*/ 	.short	0x0010
        /*0014*/ 	.byte	0x00, 0xf0, 0x11, 0x00


	//----- nvinfo : EIATTR_KPARAM_INFO
	.align		4
.L_9:
        /*0018*/ 	.byte	0x04, 0x17
        /*001a*/ 	.short	(.L_11 - .L_10)
.L_10:
        /*001c*/ 	.word	0x00000000
        /*0020*/ 	.short	0x0001
        /*0022*/ 	.short	0x0008
        /*0024*/ 	.byte	0x00, 0xf5, 0x21, 0x00


	//----- nvinfo : EIATTR_KPARAM_INFO
	.align		4
.L_11:
        /*0028*/ 	.byte	0x04, 0x17
        /*002a*/ 	.short	(.L_13 - .L_12)
.L_12:
        /*002c*/ 	.word	0x00000000
        /*0030*/ 	.short	0x0000
        /*0032*/ 	.short	0x0000
        /*0034*/ 	.byte	0x00, 0xf5, 0x21, 0x00


	//----- nvinfo : EIATTR_SPARSE_MMA_MASK
	.align		4
.L_13:
        /*0038*/ 	.byte	0x03, 0x50
        /*003a*/ 	.short	0x0000


	//----- nvinfo : EIATTR_MAXREG_COUNT
	.align		4
        /*003c*/ 	.byte	0x03, 0x1b
        /*003e*/ 	.short	0x00ff


	//----- nvinfo : EIATTR_NUM_BARRIERS
	.align		4
        /*0040*/ 	.byte	0x02, 0x4c
        /*0042*/ 	.byte	0x01
	.zero		1


	//----- nvinfo : EIATTR_MERCURY_ISA_VERSION
	.align		4
        /*0044*/ 	.byte	0x03, 0x5f
        /*0046*/ 	.short	0x0101


	//----- nvinfo : EIATTR_VRC_CTA_INIT_COUNT
	.align		4
        /*0048*/ 	.byte	0x02, 0x4a
	.zero		1
	.zero		1


	//----- nvinfo : EIATTR_EXIT_INSTR_OFFSETS
	.align		4
        /*004c*/ 	.byte	0x04, 0x1c
        /*004e*/ 	.short	(.L_15 - .L_14)


	//   ....[0]....
.L_14:
        /*0050*/ 	.word	0x00000380


	//   ....[1]....
        /*0054*/ 	.word	0x00000520


	//   ....[2]....
        /*0058*/ 	.word	0x000005a0


	//----- nvinfo : EIATTR_CRS_STACK_SIZE
	.align		4
.L_15:
        /*005c*/ 	.byte	0x04, 0x1e
        /*005e*/ 	.short	(.L_17 - .L_16)
.L_16:
        /*0060*/ 	.word	0x00000000


	//----- nvinfo : EIATTR_CBANK_PARAM_SIZE
	.align		4
.L_17:
        /*0064*/ 	.byte	0x03, 0x19
        /*0066*/ 	.short	0x0014


	//----- nvinfo : EIATTR_PARAM_CBANK
	.align		4
        /*0068*/ 	.byte	0x04, 0x0a
        /*006a*/ 	.short	(.L_19 - .L_18)
	.align		4
.L_18:
        /*006c*/ 	.word	index@(.nv.constant0._Z17kernel_reduce_minILj512EEvPfS0_j)
        /*0070*/ 	.short	0x0380
        /*0072*/ 	.short	0x0014


	//----- nvinfo : EIATTR_SW_WAR
	.align		4
.L_19:
        /*0074*/ 	.byte	0x04, 0x36
        /*0076*/ 	.short	(.L_21 - .L_20)
.L_20:
        /*0078*/ 	.word	0x00000008
.L_21:


//--------------------- .nv.callgraph             --------------------------
	.section	.nv.callgraph,"",@"SHT_CUDA_CALLGRAPH"
	.align	4
	.sectionentsize	8
	.align		4
        /*0000*/ 	.word	0x00000000
	.align		4
        /*0004*/ 	.word	0xffffffff
	.align		4
        /*0008*/ 	.word	0x00000000
	.align		4
        /*000c*/ 	.word	0xfffffffe
	.align		4
        /*0010*/ 	.word	0x00000000
	.align		4
        /*0014*/ 	.word	0xfffffffd
	.align		4
        /*0018*/ 	.word	0x00000000
	.align		4
        /*001c*/ 	.word	0xfffffffc


//--------------------- .text._Z17kernel_reduce_minILj512EEvPfS0_j --------------------------
	.section	.text._Z17kernel_reduce_minILj512EEvPfS0_j,"ax",@progbits
	.align	128
        .global         _Z17kernel_reduce_minILj512EEvPfS0_j
        .type           _Z17kernel_reduce_minILj512EEvPfS0_j,@function
        .size           _Z17kernel_reduce_minILj512EEvPfS0_j,(.L_x_5 - _Z17kernel_reduce_minILj512EEvPfS0_j)
        .other          _Z17kernel_reduce_minILj512EEvPfS0_j,@"STO_CUDA_ENTRY STV_DEFAULT"
_Z17kernel_reduce_minILj512EEvPfS0_j:
.text._Z17kernel_reduce_minILj512EEvPfS0_j:
[----:B------:R-:W-:Y:S08]  /*0000*/  LDC R1, c[0x0][0x37c] ;  /* 0x0000df00ff017b82 */ /* 0x000ff00000000800 */
[----:B------:R-:W0:Y:S01]  /*0010*/  S2UR UR5, SR_CgaCtaId ;  /* 0x00000000000579c3 */ /* 0x000e220000008800 */
[----:B------:R-:W1:Y:S01]  /*0020*/  S2R R3, SR_TID.X ;  /* 0x0000000000037919 */ /* 0x000e620000002100 */
[----:B------:R-:W-:Y:S01]  /*0030*/  UMOV UR4, 0x400 ;  /* 0x0000040000047882 */ /* 0x000fe20000000000 */
[----:B------:R-:W-:Y:S01]  /*0040*/  IMAD.MOV.U32 R5, RZ, RZ, 0x7f800000 ;  /* 0x7f800000ff057424 */ /* 0x000fe200078e00ff */
[----:B------:R-:W2:Y:S01]  /*0050*/  LDCU.64 UR6, c[0x0][0x358] ;  /* 0x00006b00ff0677ac */ /* 0x000ea20008000a00 */
[----:B------:R-:W3:Y:S01]  /*0060*/  S2R R0, SR_CTAID.X ;  /* 0x0000000000007919 */ /* 0x000ee20000002500 */
[----:B------:R-:W-:Y:S01]  /*0070*/  BSSY.RECONVERGENT B0, `(.L_x_0) ;  /* 0x000001c000007945 */ /* 0x000fe20003800200 */
[----:B0-----:R-:W-:Y:S01]  /*0080*/  ULEA UR4, UR5, UR4, 0x18 ;  /* 0x0000000405047291 */ /* 0x001fe2000f8ec0ff */
[----:B------:R-:W0:Y:S05]  /*0090*/  LDCU UR5, c[0x0][0x390] ;  /* 0x00007200ff0577ac */ /* 0x000e2a0008000800 */
[----:B-1----:R-:W-:-:S05]  /*00a0*/  LEA R2, R3, UR4, 0x2 ;  /* 0x0000000403027c11 */ /* 0x002fca000f8e10ff */
[----:B------:R-:W1:Y:S01]  /*00b0*/  LDCU UR4, c[0x0][0x390] ;  /* 0x00007200ff0477ac */ /* 0x000e620008000800 */
[----:B---3--:R-:W-:Y:S01]  /*00c0*/  IMAD.SHL.U32 R4, R0, 0x400, RZ ;  /* 0x0000040000047824 */ /* 0x008fe200078e00ff */
[----:B------:R3:W-:Y:S04]  /*00d0*/  STS [R2], R5 ;  /* 0x0000000502007388 */ /* 0x0007e80000000800 */
[----:B------:R-:W-:-:S04]  /*00e0*/  LOP3.LUT R4, R4, R3, RZ, 0xfc, !PT ;  /* 0x0000000304047212 */ /* 0x000fc800078efcff */
[----:B0-----:R-:W-:-:S13]  /*00f0*/  ISETP.GE.U32.AND P0, PT, R4, UR5, PT ;  /* 0x0000000504007c0c */ /* 0x001fda000bf06070 */
[----:B-123--:R-:W-:Y:S05]  /*0100*/  @P0 BRA `(.L_x_1) ;  /* 0x0000000000480947 */ /* 0x00efea0003800000 */
[----:B------:R-:W0:Y:S01]  /*0110*/  LDC R12, c[0x0][0x370] ;  /* 0x0000dc00ff0c7b82 */ /* 0x000e220000000800 */
[----:B------:R-:W-:Y:S01]  /*0120*/  BSSY.RECONVERGENT B1, `(.L_x_2) ;  /* 0x000000f000017945 */ /* 0x000fe20003800200 */
[----:B------:R-:W-:Y:S02]  /*0130*/  IMAD.MOV.U32 R11, RZ, RZ, R4 ;  /* 0x000000ffff0b7224 */ /* 0x000fe400078e0004 */
[----:B------:R-:W-:-:S04]  /*0140*/  IMAD.MOV.U32 R13, RZ, RZ, 0x7f800000 ;  /* 0x7f800000ff0d7424 */ /* 0x000fc800078e00ff */
[----:B------:R-:W1:Y:S03]  /*0150*/  LDC.64 R8, c[0x0][0x380] ;  /* 0x0000e000ff087b82 */ /* 0x000e660000000a00 */
.L_x_3:
[C---:B------:R-:W-:Y:S02]  /*0160*/  VIADD R7, R11.reuse, 0x200 ;  /* 0x000002000b077836 */ /* 0x040fe40000000000 */
[----:B-1----:R-:W-:-:S03]  /*0170*/  IMAD.WIDE.U32 R4, R11, 0x4, R8 ;  /* 0x000000040b047825 */ /* 0x002fc600078e0008 */
[C---:B------:R-:W-:Y:S02]  /*0180*/  ISETP.GE.U32.AND P0, PT, R7.reuse, UR4, PT ;  /* 0x0000000407007c0c */ /* 0x040fe4000bf06070 */
[----:B------:R-:W2:Y:S11]  /*0190*/  LDG.E R10, desc[UR6][R4.64] ;  /* 0x00000006040a7981 */ /* 0x000eb6000c1e1900 */
[----:B------:R-:W-:-:S06]  /*01a0*/  @!P0 IMAD.WIDE.U32 R6, R7, 0x4, R8 ;  /* 0x0000000407068825 */ /* 0x000fcc00078e0008 */
[----:B------:R-:W2:Y:S01]  /*01b0*/  @!P0 LDG.E R7, desc[UR6][R6.64] ;  /* 0x0000000606078981 */ /* 0x000ea2000c1e1900 */
[----:B0-----:R-:W-:-:S05]  /*01c0*/  IMAD R11, R12, 0x400, R11 ;  /* 0x000004000c0b7824 */ /* 0x001fca00078e020b */
[----:B------:R-:W-:Y:S02]  /*01d0*/  ISETP.GE.U32.AND P1, PT, R11, UR4, PT ;  /* 0x000000040b007c0c */ /* 0x000fe4000bf26070 */
[----:B--2---:R-:W-:-:S04]  /*01e0*/  @!P0 FMNMX R10, R10, R7, PT ;  /* 0x000000070a0a8209 */ /* 0x004fc80003800000 */
[----:B------:R-:W-:-:S07]  /*01f0*/  FMNMX R13, R10, R13, PT ;  /* 0x0000000d0a0d7209 */ /* 0x000fce0003800000 */
[----:B------:R-:W-:Y:S05]  /*0200*/  @!P1 BRA `(.L_x_3) ;  /* 0xfffffffc00d49947 */ /* 0x000fea000383ffff */
[----:B------:R-:W-:Y:S05]  /*0210*/  BSYNC.RECONVERGENT B1 ;  /* 0x0000000000017941 */ /* 0x000fea0003800200 */
.L_x_2:
[----:B------:R0:W-:Y:S02]  /*0220*/  STS [R2], R13 ;  /* 0x0000000d02007388 */ /* 0x0001e40000000800 */
.L_x_1:
[----:B------:R-:W-:Y:S05]  /*0230*/  BSYNC.RECONVERGENT B0 ;  /* 0x0000000000007941 */ /* 0x000fea0003800200 */
.L_x_0:
[----:B------:R-:W-:Y:S01]  /*0240*/  BAR.SYNC.DEFER_BLOCKING 0x0 ;  /* 0x0000000000007b1d */ /* 0x000fe20000010000 */
[C---:B------:R-:W-:Y:S02]  /*0250*/  ISETP.GT.U32.AND P1, PT, R3.reuse, 0xff, PT ;  /* 0x000000ff0300780c */ /* 0x040fe40003f24070 */
[----:B------:R-:W-:-:S11]  /*0260*/  ISETP.GT.U32.AND P0, PT, R3, 0x7f, PT ;  /* 0x0000007f0300780c */ /* 0x000fd60003f04070 */
[----:B------:R-:W-:Y:S04]  /*0270*/  @!P1 LDS R4, [R2] ;  /* 0x0000000002049984 */ /* 0x000fe80000000800 */
[----:B------:R-:W1:Y:S02]  /*0280*/  @!P1 LDS R5, [R2+0x400] ;  /* 0x0004000002059984 */ /* 0x000e640000000800 */
[----:B-1----:R-:W-:-:S05]  /*0290*/  @!P1 FMNMX R5, R4, R5, PT ;  /* 0x0000000504059209 */ /* 0x002fca0003800000 */
[----:B------:R-:W-:Y:S01]  /*02a0*/  @!P1 STS [R2], R5 ;  /* 0x0000000502009388 */ /* 0x000fe20000000800 */
[----:B------:R-:W-:Y:S01]  /*02b0*/  BAR.SYNC.DEFER_BLOCKING 0x0 ;  /* 0x0000000000007b1d */ /* 0x000fe20000010000 */
[----:B------:R-:W-:-:S05]  /*02c0*/  ISETP.GT.U32.AND P1, PT, R3, 0x3f, PT ;  /* 0x0000003f0300780c */ /* 0x000fca0003f24070 */
        /* <DEDUP_REMOVED lines=9> */
[----:B------:R1:W-:Y:S01]  /*0360*/  @!P1 STS [R2], R9 ;  /* 0x0000000902009388 */ /* 0x0003e20000000800 */
[----:B------:R-:W-:Y:S06]  /*0370*/  BAR.SYNC.DEFER_BLOCKING 0x0 ;  /* 0x0000000000007b1d */ /* 0x000fec0000010000 */
[----:B------:R-:W-:Y:S05]  /*0380*/  @P0 EXIT ;  /* 0x000000000000094d */ /* 0x000fea0003800000 */
[----:B------:R-:W-:Y:S01]  /*0390*/  LDS R4, [R2] ;  /* 0x0000000002047984 */ /* 0x000fe20000000800 */
[----:B------:R-:W-:-:S03]  /*03a0*/  ISETP.NE.AND P0, PT, R3, RZ, PT ;  /* 0x000000ff0300720c */ /* 0x000fc60003f05270 */
[----:B------:R-:W2:Y:S02]  /*03b0*/  LDS R5, [R2+0x80] ;  /* 0x0000800002057984 */ /* 0x000ea40000000800 */
[----:B--2---:R-:W-:-:S05]  /*03c0*/  FMNMX R5, R4, R5, PT ;  /* 0x0000000504057209 */ /* 0x004fca0003800000 */
[----:B------:R-:W-:Y:S04]  /*03d0*/  STS [R2], R5 ;  /* 0x0000000502007388 */ /* 0x000fe80000000800 */
[----:B------:R-:W-:Y:S04]  /*03e0*/  LDS R4, [R2] ;  /* 0x0000000002047984 */ /* 0x000fe80000000800 */
[----:B------:R-:W2:Y:S02]  /*03f0*/  LDS R7, [R2+0x40] ;  /* 0x0000400002077984 */ /* 0x000ea40000000800 */
[----:B--2---:R-:W-:-:S05]  /*0400*/  FMNMX R7, R4, R7, PT ;  /* 0x0000000704077209 */ /* 0x004fca0003800000 */
[----:B------:R-:W-:Y:S04]  /*0410*/  STS [R2], R7 ;  /* 0x0000000702007388 */ /* 0x000fe80000000800 */
[----:B------:R-:W-:Y:S04]  /*0420*/  LDS R4, [R2] ;  /* 0x0000000002047984 */ /* 0x000fe80000000800 */
[----:B-1----:R-:W1:Y:S02]  /*0430*/  LDS R9, [R2+0x20] ;  /* 0x0000200002097984 */ /* 0x002e640000000800 */
[----:B-1----:R-:W-:-:S05]  /*0440*/  FMNMX R9, R4, R9, PT ;  /* 0x0000000904097209 */ /* 0x002fca0003800000 */
[----:B------:R-:W-:Y:S04]  /*0450*/  STS [R2], R9 ;  /* 0x0000000902007388 */ /* 0x000fe80000000800 */
[----:B------:R-:W-:Y:S04]  /*0460*/  LDS R4, [R2] ;  /* 0x0000000002047984 */ /* 0x000fe80000000800 */
[----:B------:R-:W1:Y:S02]  /*0470*/  LDS R11, [R2+0x10] ;  /* 0x00001000020b7984 */ /* 0x000e640000000800 */
        /* <DEDUP_REMOVED lines=9> */
[----:B------:R1:W-:Y:S01]  /*0510*/  STS [R2], R7 ;  /* 0x0000000702007388 */ /* 0x0003e20000000800 */
[----:B------:R-:W-:Y:S05]  /*0520*/  @P0 EXIT ;  /* 0x000000000000094d */ /* 0x000fea0003800000 */
[----:B------:R-:W2:Y:S01]  /*0530*/  S2UR UR5, SR_CgaCtaId ;  /* 0x00000000000579c3 */ /* 0x000ea20000008800 */
[----:B------:R-:W-:-:S07]  /*0540*/  UMOV UR4, 0x400 ;  /* 0x0000040000047882 */ /* 0x000fce0000000000 */
[----:B01----:R-:W0:Y:S01]  /*0550*/  LDC.64 R2, c[0x0][0x388] ;  /* 0x0000e200ff027b82 */ /* 0x003e220000000a00 */
[----:B--2---:R-:W-:Y:S01]  /*0560*/  ULEA UR4, UR5, UR4, 0x18 ;  /* 0x0000000405047291 */ /* 0x004fe2000f8ec0ff */
[----:B0-----:R-:W-:-:S08]  /*0570*/  IMAD.WIDE.U32 R2, R0, 0x4, R2 ;  /* 0x0000000400027825 */ /* 0x001fd000078e0002 */
[----:B------:R-:W0:Y:S04]  /*0580*/  LDS R5, [UR4] ;  /* 0x00000004ff057984 */ /* 0x000e280008000800 */
[----:B0-----:R-:W-:Y:S01]  /*0590*/  STG.E desc[UR6][R2.64], R5 ;  /* 0x0000000502007986 */ /* 0x001fe2000c101906 */
[----:B------:R-:W-:Y:S05]  /*05a0*/  EXIT ;  /* 0x000000000000794d */ /* 0x000fea0003800000 */
.L_x_4:
[----:B------:R-:W-:-:S00]  /*05b0*/  BRA `(.L_x_4) ;  /* 0xfffffffc00fc7947 */ /* 0x000fc0000383ffff */
[----:B------:R-:W-:-:S00]  /*05c0*/  NOP ;  /* 0x0000000000007918 */ /* 0x000fc00000000000 */
        /* <DEDUP_REMOVED lines=11> */
.L_x_5:


//--------------------- .nv.shared._Z17kernel_reduce_minILj512EEvPfS0_j --------------------------
	.section	.nv.shared._Z17kernel_reduce_minILj512EEvPfS0_j,"aw",@nobits
	.sectionflags	@""
	.align	16
	.zero		1024


//--------------------- .nv.shared.reserved.0     --------------------------
	.section	.nv.shared.reserved.0,"aw",@nobits
	.weak		__nv_reservedSMEM_offset_0_alias
	.size		__nv_reservedSMEM_offset_0_alias, 0, 64
	.other		__nv_reservedSMEM_offset_0_alias,@"STO_CUDA_RESERVED_SHARED STV_DEFAULT"
__nv_reservedSMEM_offset_0_alias:
	.zero		0
	.zero		64


//--------------------- .nv.constant0._Z17kernel_reduce_minILj512EEvPfS0_j --------------------------
	.section	.nv.constant0._Z17kernel_reduce_minILj512EEvPfS0_j,"a",@progbits
	.sectionflags	@""
	.align	4
.nv.constant0._Z17kernel_reduce_minILj512EEvPfS0_j:
	.zero		916


//--------------------- SYMBOLS --------------------------

	.type		.nv.reservedSmem.offset0,@object
	.size		.nv.reservedSmem.offset0,0x4
	.type		.nv.reservedSmem.cap,@object
	.size		.nv.reservedSmem.cap,0x4
